	.headerflags	@"EF_CUDA_TEXMODE_UNIFIED EF_CUDA_64BIT_ADDRESS EF_CUDA_ACCELERATORS EF_CUDA_SM90 EF_CUDA_VIRTUAL_SM(EF_CUDA_SM90)"
	.elftype	@"ET_EXEC"


//--------------------- .nv.info                  --------------------------
	.section	.nv.info,"",@"SHT_CUDA_INFO"
	.align	4


	//----- nvinfo : EIATTR_REGCOUNT
	.align		4
        /*0000*/ 	.byte	0x04, 0x2f
        /*0002*/ 	.short	(.L_1 - .L_0)
	.align		4
.L_0:
        /*0004*/ 	.word	index@(triton_poi_fused_mean_5)
        /*0008*/ 	.word	0x00000010


	//----- nvinfo : EIATTR_MIN_STACK_SIZE
	.align		4
.L_1:
        /*000c*/ 	.byte	0x04, 0x12
        /*000e*/ 	.short	(.L_3 - .L_2)
	.align		4
.L_2:
        /*0010*/ 	.word	index@(triton_poi_fused_mean_5)
        /*0014*/ 	.word	0x00000000


	//----- nvinfo : EIATTR_FRAME_SIZE
	.align		4
.L_3:
        /*0018*/ 	.byte	0x04, 0x11
        /*001a*/ 	.short	(.L_5 - .L_4)
	.align		4
.L_4:
        /*001c*/ 	.word	index@(triton_poi_fused_mean_5)
        /*0020*/ 	.word	0x00000000


	//----- nvinfo : EIATTR_MIN_STACK_SIZE
	.align		4
.L_5:
        /*0024*/ 	.byte	0x04, 0x12
        /*0026*/ 	.short	(.L_7 - .L_6)
	.align		4
.L_6:
        /*0028*/ 	.word	index@(triton_poi_fused_mean_5)
        /*002c*/ 	.word	0x00000000
.L_7:


//--------------------- .nv.info.triton_poi_fused_mean_5 --------------------------
	.section	.nv.info.triton_poi_fused_mean_5,"",@"SHT_CUDA_INFO"
	.sectionflags	@""
	.align	4


	//----- nvinfo : EIATTR_CUDA_API_VERSION
	.align		4
        /*0000*/ 	.byte	0x04, 0x37
        /*0002*/ 	.short	(.L_9 - .L_8)
.L_8:
        /*0004*/ 	.word	0x0000007c


	//----- nvinfo : EIATTR_KPARAM_INFO
	.align		4
.L_9:
        /*0008*/ 	.byte	0x04, 0x17
        /*000a*/ 	.short	(.L_11 - .L_10)
.L_10:
        /*000c*/ 	.word	0x00000000
        /*0010*/ 	.short	0x0002
        /*0012*/ 	.short	0x0010
        /*0014*/ 	.byte	0x00, 0xf0, 0x11, 0x00


	//----- nvinfo : EIATTR_KPARAM_INFO
	.align		4
.L_11:
        /*0018*/ 	.byte	0x04, 0x17
        /*001a*/ 	.short	(.L_13 - .L_12)
.L_12:
        /*001c*/ 	.word	0x00000000
        /*0020*/ 	.short	0x0001
        /*0022*/ 	.short	0x0008
        /*0024*/ 	.byte	0x00, 0xf4, 0x21, 0x00


	//----- nvinfo : EIATTR_KPARAM_INFO
	.align		4
.L_13:
        /*0028*/ 	.byte	0x04, 0x17
        /*002a*/ 	.short	(.L_15 - .L_14)
.L_14:
        /*002c*/ 	.word	0x00000000
        /*0030*/ 	.short	0x0000
        /*0032*/ 	.short	0x0000
        /*0034*/ 	.byte	0x00, 0xf4, 0x21, 0x00


	//----- nvinfo : EIATTR_SPARSE_MMA_MASK
	.align		4
.L_15:
        /*0038*/ 	.byte	0x03, 0x50
        /*003a*/ 	.short	0x0000


	//----- nvinfo : EIATTR_MAXREG_COUNT
	.align		4
        /*003c*/ 	.byte	0x03, 0x1b
        /*003e*/ 	.short	0x00ff


	//----- nvinfo : EIATTR_EXIT_INSTR_OFFSETS
	.align		4
        /*0040*/ 	.byte	0x04, 0x1c
        /*0042*/ 	.short	(.L_17 - .L_16)


	//   ....[0]....
.L_16:
        /*0044*/ 	.word	0x00000200


	//   ....[1]....
        /*0048*/ 	.word	0x00000240


	//----- nvinfo : EIATTR_REQNTID
	.align		4
.L_17:
        /*004c*/ 	.byte	0x04, 0x10
        /*004e*/ 	.short	(.L_19 - .L_18)
.L_18:
        /*0050*/ 	.word	0x00000080
        /*0054*/ 	.word	0x00000001
        /*0058*/ 	.word	0x00000001


	//----- nvinfo : EIATTR_CBANK_PARAM_SIZE
	.align		4
.L_19:
        /*005c*/ 	.byte	0x03, 0x19
        /*005e*/ 	.short	0x0014


	//----- nvinfo : EIATTR_PARAM_CBANK
	.align		4
        /*0060*/ 	.byte	0x04, 0x0a
        /*0062*/ 	.short	(.L_21 - .L_20)
	.align		4
.L_20:
        /*0064*/ 	.word	index@(.nv.constant0.triton_poi_fused_mean_5)
        /*0068*/ 	.short	0x0210
        /*006a*/ 	.short	0x0014


	//----- nvinfo : EIATTR_SW_WAR
	.align		4
.L_21:
        /*006c*/ 	.byte	0x04, 0x36
        /*006e*/ 	.short	(.L_23 - .L_22)
.L_22:
        /*0070*/ 	.word	0x00000008
.L_23:


//--------------------- .nv.callgraph             --------------------------
	.section	.nv.callgraph,"",@"SHT_CUDA_CALLGRAPH"
	.align	4
	.sectionentsize	8
	.align		4
        /*0000*/ 	.word	0x00000000
	.align		4
        /*0004*/ 	.word	0xffffffff
	.align		4
        /*0008*/ 	.word	0x00000000
	.align		4
        /*000c*/ 	.word	0xfffffffe
	.align		4
        /*0010*/ 	.word	0x00000000
	.align		4
        /*0014*/ 	.word	0xfffffffd
	.align		4
        /*0018*/ 	.word	0x00000000
	.align		4
        /*001c*/ 	.word	0xfffffffc


//--------------------- .text.triton_poi_fused_mean_5 --------------------------
	.section	.text.triton_poi_fused_mean_5,"ax",@progbits
	.align	128
        .global         triton_poi_fused_mean_5
        .type           triton_poi_fused_mean_5,@function
        .size           triton_poi_fused_mean_5,(.L_x_1 - triton_poi_fused_mean_5)
        .other          triton_poi_fused_mean_5,@"STO_CUDA_ENTRY STV_DEFAULT"
triton_poi_fused_mean_5:
.text.triton_poi_fused_mean_5:
[----:B------:R-:W0:Y:S02]  /*0000*/  LDC R1, c[0x0][0x28] ;  /* 0x00000a00ff017b82 */ /* 0x000e240000000800 */
[----:B------:R-:W1:Y:S01]  /*0010*/  S2R R0, SR_TID.X ;  /* 0x0000000000007919 */ /* 0x000e620000002100 */
[----:B------:R-:W2:Y:S01]  /*0020*/  LDC.64 R4, c[0x0][0x210] ;  /* 0x00008400ff047b82 */ /* 0x000ea20000000a00 */
[----:B------:R-:W-:Y:S02]  /*0030*/  CS2R R8, SRZ ;  /* 0x0000000000087805 */ /* 0x000fe4000001ff00 */
[----:B------:R-:W-:Y:S01]  /*0040*/  MOV R6, RZ ;  /* 0x000000ff00067202 */ /* 0x000fe20000000f00 */
[----:B------:R-:W3:Y:S01]  /*0050*/  S2R R7, SR_CTAID.X ;  /* 0x0000000000077919 */ /* 0x000ee20000002500 */
[----:B------:R-:W-:Y:S01]  /*0060*/  CS2R R10, SRZ ;  /* 0x00000000000a7805 */ /* 0x000fe2000001ff00 */
[----:B------:R-:W-:Y:S01]  /*0070*/  ULDC.64 UR4, c[0x0][0x208] ;  /* 0x0000820000047ab9 */ /* 0x000fe20000000a00 */
[----:B-1----:R-:W-:-:S04]  /*0080*/  SHF.L.U32 R0, R0, 0x1, RZ ;  /* 0x0000000100007819 */ /* 0x002fc800000006ff */
[----:B------:R-:W-:-:S04]  /*0090*/  LOP3.LUT R0, R0, 0xfe, RZ, 0xc0, !PT ;  /* 0x000000fe00007812 */ /* 0x000fc800078ec0ff */
[----:B---3--:R-:W-:Y:S01]  /*00a0*/  LEA R7, R7, R0, 0x8 ;  /* 0x0000000007077211 */ /* 0x008fe200078e40ff */
[----:B------:R-:W-:-:S03]  /*00b0*/  HFMA2.MMA R0, -RZ, RZ, 0, 0 ;  /* 0x00000000ff007435 */ /* 0x000fc600000001ff */
[C---:B------:R-:W-:Y:S02]  /*00c0*/  ISETP.GE.AND P0, PT, R7.reuse, 0x200, PT ;  /* 0x000002000700780c */ /* 0x040fe40003f06270 */
[----:B------:R-:W-:-:S05]  /*00d0*/  SHF.L.U32 R3, R7, 0x2, RZ ;  /* 0x0000000207037819 */ /* 0x000fca00000006ff */
[----:B--2---:R-:W-:Y:S01]  /*00e0*/  IMAD.WIDE R4, R3, 0x4, R4 ;  /* 0x0000000403047825 */ /* 0x004fe200078e0204 */
[----:B------:R-:W-:Y:S01]  /*00f0*/  CS2R R12, SRZ ;  /* 0x00000000000c7805 */ /* 0x000fe2000001ff00 */
[----:B------:R-:W1:Y:S04]  /*0100*/  LDC.64 R2, c[0x0][0x218] ;  /* 0x00008600ff027b82 */ /* 0x000e680000000a00 */
[----:B------:R-:W2:Y:S04]  /*0110*/  @!P0 LDG.E.EL R0, desc[UR4][R4.64] ;  /* 0x0000000404008981 */ /* 0x000ea8000c2e1900 */
[----:B------:R-:W2:Y:S04]  /*0120*/  @!P0 LDG.E.EL R9, desc[UR4][R4.64+0x4] ;  /* 0x0000040404098981 */ /* 0x000ea8000c2e1900 */
[----:B------:R-:W3:Y:S04]  /*0130*/  @!P0 LDG.E.EL R6, desc[UR4][R4.64+0x10] ;  /* 0x0000100404068981 */ /* 0x000ee8000c2e1900 */
[----:B------:R-:W3:Y:S04]  /*0140*/  @!P0 LDG.E.EL R11, desc[UR4][R4.64+0x14] ;  /* 0x00001404040b8981 */ /* 0x000ee8000c2e1900 */
[----:B------:R-:W4:Y:S04]  /*0150*/  @!P0 LDG.E.EL R8, desc[UR4][R4.64+0x8] ;  /* 0x0000080404088981 */ /* 0x000f28000c2e1900 */
[----:B------:R-:W5:Y:S04]  /*0160*/  @!P0 LDG.E.EL R10, desc[UR4][R4.64+0x18] ;  /* 0x00001804040a8981 */ /* 0x000f68000c2e1900 */
[----:B------:R-:W5:Y:S04]  /*0170*/  @!P0 LDG.E.EL R12, desc[UR4][R4.64+0xc] ;  /* 0x00000c04040c8981 */ /* 0x000f68000c2e1900 */
[----:B------:R-:W5:Y:S01]  /*0180*/  @!P0 LDG.E.EL R13, desc[UR4][R4.64+0x1c] ;  /* 0x00001c04040d8981 */ /* 0x000f62000c2e1900 */
[----:B-1----:R-:W-:-:S04]  /*0190*/  IMAD.WIDE R2, R7, 0x4, R2 ;  /* 0x0000000407027825 */ /* 0x002fc800078e0202 */
[----:B--2---:R-:W-:Y:S01]  /*01a0*/  FADD R9, R9, R0 ;  /* 0x0000000009097221 */ /* 0x004fe20000000000 */
[----:B---3--:R-:W-:-:S03]  /*01b0*/  FADD R11, R11, R6 ;  /* 0x000000060b0b7221 */ /* 0x008fc60000000000 */
[----:B----4-:R-:W-:Y:S01]  /*01c0*/  FADD R9, R9, R8 ;  /* 0x0000000809097221 */ /* 0x010fe20000000000 */
[----:B-----5:R-:W-:-:S03]  /*01d0*/  FADD R10, R11, R10 ;  /* 0x0000000a0b0a7221 */ /* 0x020fc60000000000 */
[----:B------:R-:W-:Y:S01]  /*01e0*/  FADD R9, R9, R12 ;  /* 0x0000000c09097221 */ /* 0x000fe20000000000 */
[----:B------:R-:W-:Y:S01]  /*01f0*/  FADD R10, R10, R13 ;  /* 0x0000000d0a0a7221 */ /* 0x000fe20000000000 */
[----:B------:R-:W-:Y:S06]  /*0200*/  @P0 EXIT ;  /* 0x000000000000094d */ /* 0x000fec0003800000 */
[----:B------:R-:W-:Y:S01]  /*0210*/  FMUL R4, R9, 0.25 ;  /* 0x3e80000009047820 */ /* 0x000fe20000400000 */
[----:B------:R-:W-:-:S05]  /*0220*/  FMUL R5, R10, 0.25 ;  /* 0x3e8000000a057820 */ /* 0x000fca0000400000 */
[----:B------:R-:W-:Y:S01]  /*0230*/  STG.E.64 desc[UR4][R2.64], R4 ;  /* 0x0000000402007986 */ /* 0x000fe2000c101b04 */
[----:B------:R-:W-:Y:S05]  /*0240*/  EXIT ;  /* 0x000000000000794d */ /* 0x000fea0003800000 */
.L_x_0:
[----:B------:R-:W-:-:S00]  /*0250*/  BRA `(.L_x_0) ;  /* 0xfffffffc00fc7947 */ /* 0x000fc0000383ffff */
[----:B------:R-:W-:-:S00]  /*0260*/  NOP ;  /* 0x0000000000007918 */ /* 0x000fc00000000000 */
        /* <DEDUP_REMOVED lines=9> */
.L_x_1:


//--------------------- .nv.constant0.triton_poi_fused_mean_5 --------------------------
	.section	.nv.constant0.triton_poi_fused_mean_5,"a",@progbits
	.sectionflags	@""
	.align	4
.nv.constant0.triton_poi_fused_mean_5:
	.zero		548
